	.headerflags	@"EF_CUDA_TEXMODE_UNIFIED EF_CUDA_64BIT_ADDRESS EF_CUDA_SM80 EF_CUDA_VIRTUAL_SM(EF_CUDA_SM80)"
	.elftype	@"ET_EXEC"


//--------------------- .nv.info                  --------------------------
	.section	.nv.info,"",@"SHT_CUDA_INFO"
	.align	4


	//----- nvinfo : EIATTR_REGCOUNT
	.align		4
        /*0000*/ 	.byte	0x04, 0x2f
        /*0002*/ 	.short	(.L_1 - .L_0)
	.align		4
.L_0:
        /*0004*/ 	.word	index@(triton_)
        /*0008*/ 	.word	0x0000001b


	//----- nvinfo : EIATTR_MIN_STACK_SIZE
	.align		4
.L_1:
        /*000c*/ 	.byte	0x04, 0x12
        /*000e*/ 	.short	(.L_3 - .L_2)
	.align		4
.L_2:
        /*0010*/ 	.word	index@(triton_)
        /*0014*/ 	.word	0x00000000


	//----- nvinfo : EIATTR_FRAME_SIZE
	.align		4
.L_3:
        /*0018*/ 	.byte	0x04, 0x11
        /*001a*/ 	.short	(.L_5 - .L_4)
	.align		4
.L_4:
        /*001c*/ 	.word	index@(triton_)
        /*0020*/ 	.word	0x00000000


	//----- nvinfo : EIATTR_MIN_STACK_SIZE
	.align		4
.L_5:
        /*0024*/ 	.byte	0x04, 0x12
        /*0026*/ 	.short	(.L_7 - .L_6)
	.align		4
.L_6:
        /*0028*/ 	.word	index@(triton_)
        /*002c*/ 	.word	0x00000000
.L_7:


//--------------------- .nv.info.triton_          --------------------------
	.section	.nv.info.triton_,"",@"SHT_CUDA_INFO"
	.sectionflags	@""
	.align	4


	//----- nvinfo : EIATTR_CUDA_API_VERSION
	.align		4
        /*0000*/ 	.byte	0x04, 0x37
        /*0002*/ 	.short	(.L_9 - .L_8)
.L_8:
        /*0004*/ 	.word	0x0000007c


	//----- nvinfo : EIATTR_SW2861232_WAR
	.align		4
.L_9:
        /*0008*/ 	.byte	0x01, 0x35
	.zero		2


	//----- nvinfo : EIATTR_PARAM_CBANK
	.align		4
        /*000c*/ 	.byte	0x04, 0x0a
        /*000e*/ 	.short	(.L_11 - .L_10)
	.align		4
.L_10:
        /*0010*/ 	.word	index@(.nv.constant0.triton_)
        /*0014*/ 	.short	0x0160
        /*0016*/ 	.short	0x001c


	//----- nvinfo : EIATTR_CBANK_PARAM_SIZE
	.align		4
.L_11:
        /*0018*/ 	.byte	0x03, 0x19
        /*001a*/ 	.short	0x001c


	//----- nvinfo : EIATTR_KPARAM_INFO
	.align		4
        /*001c*/ 	.byte	0x04, 0x17
        /*001e*/ 	.short	(.L_13 - .L_12)
.L_12:
        /*0020*/ 	.word	0x00000000
        /*0024*/ 	.short	0x0003
        /*0026*/ 	.short	0x0018
        /*0028*/ 	.byte	0x00, 0xf0, 0x11, 0x00


	//----- nvinfo : EIATTR_KPARAM_INFO
	.align		4
.L_13:
        /*002c*/ 	.byte	0x04, 0x17
        /*002e*/ 	.short	(.L_15 - .L_14)
.L_14:
        /*0030*/ 	.word	0x00000000
        /*0034*/ 	.short	0x0002
        /*0036*/ 	.short	0x0010
        /*0038*/ 	.byte	0x00, 0xf0, 0x21, 0x00


	//----- nvinfo : EIATTR_KPARAM_INFO
	.align		4
.L_15:
        /*003c*/ 	.byte	0x04, 0x17
        /*003e*/ 	.short	(.L_17 - .L_16)
.L_16:
        /*0040*/ 	.word	0x00000000
        /*0044*/ 	.short	0x0001
        /*0046*/ 	.short	0x0008
        /*0048*/ 	.byte	0x00, 0xf0, 0x21, 0x00


	//----- nvinfo : EIATTR_KPARAM_INFO
	.align		4
.L_17:
        /*004c*/ 	.byte	0x04, 0x17
        /*004e*/ 	.short	(.L_19 - .L_18)
.L_18:
        /*0050*/ 	.word	0x00000000
        /*0054*/ 	.short	0x0000
        /*0056*/ 	.short	0x0000
        /*0058*/ 	.byte	0x00, 0xf0, 0x21, 0x00


	//----- nvinfo : EIATTR_MAXREG_COUNT
	.align		4
.L_19:
        /*005c*/ 	.byte	0x03, 0x1b
        /*005e*/ 	.short	0x00ff


	//----- nvinfo : EIATTR_EXIT_INSTR_OFFSETS
	.align		4
        /*0060*/ 	.byte	0x04, 0x1c
        /*0062*/ 	.short	(.L_21 - .L_20)


	//   ....[0]....
.L_20:
        /*0064*/ 	.word	0x00000470


	//----- nvinfo : EIATTR_MAX_THREADS
	.align		4
.L_21:
        /*0068*/ 	.byte	0x04, 0x05
        /*006a*/ 	.short	(.L_23 - .L_22)
.L_22:
        /*006c*/ 	.word	0x00000080
        /*0070*/ 	.word	0x00000001
        /*0074*/ 	.word	0x00000001
.L_23:


//--------------------- .nv.callgraph             --------------------------
	.section	.nv.callgraph,"",@"SHT_CUDA_CALLGRAPH"
	.align	4
	.sectionentsize	8
	.align		4
        /*0000*/ 	.word	0x00000000
	.align		4
        /*0004*/ 	.word	0xffffffff
	.align		4
        /*0008*/ 	.word	0x00000000
	.align		4
        /*000c*/ 	.word	0xfffffffe
	.align		4
        /*0010*/ 	.word	0x00000000
	.align		4
        /*0014*/ 	.word	0xfffffffd
	.align		4
        /*0018*/ 	.word	0x00000000
	.align		4
        /*001c*/ 	.word	0xfffffffc


//--------------------- .nv.rel.action            --------------------------
	.section	.nv.rel.action,"",@"SHT_CUDA_RELOCINFO"
	.align	8
	.sectionentsize	8
        /*0000*/ 	.byte	0x73, 0x00, 0x00, 0x00, 0x00, 0x00, 0x00, 0x00, 0x00, 0x00, 0x00, 0x11, 0x25, 0x00, 0x05, 0x36


//--------------------- .nv.constant0.triton_     --------------------------
	.section	.nv.constant0.triton_,"a",@progbits
	.sectionflags	@""
	.align	4
.nv.constant0.triton_:
	.zero		380


//--------------------- .text.triton_             --------------------------
	.section	.text.triton_,"ax",@progbits
	.sectioninfo	@"SHI_REGISTERS=27"
	.align	128
        .global         triton_
        .type           triton_,@function
        .size           triton_,(.L_x_1 - triton_)
        .other          triton_,@"STO_CUDA_ENTRY STV_DEFAULT"
triton_:
.text.triton_:
[----:B------:R-:W-:Y:S02]  /*0000*/  MOV R1, c[0x0][0x28] ;  /* 0x00000a0000017a02 */ /* 0x000fe40000000f00 */
[----:B------:R-:W0:Y:S01]  /*0010*/  S2R R0, SR_TID.X ;  /* 0x0000000000007919 */ /* 0x000e220000002100 */
[----:B------:R-:W-:Y:S01]  /*0020*/  HFMA2.MMA R5, -RZ, RZ, 0, 1.1920928955078125e-07 ;  /* 0x00000002ff057435 */ /* 0x000fe200000001ff */
[----:B------:R-:W-:Y:S02]  /*0030*/  ULDC.64 UR4, c[0x0][0x118] ;  /* 0x0000460000047ab9 */ /* 0x000fe40000000a00 */
[----:B------:R-:W1:Y:S01]  /*0040*/  S2R R3, SR_CTAID.X ;  /* 0x0000000000037919 */ /* 0x000e620000002500 */
[----:B0-----:R-:W-:-:S05]  /*0050*/  IMAD.SHL.U32 R0, R0, 0x8, RZ ;  /* 0x0000000800007824 */ /* 0x001fca00078e00ff */
[----:B------:R-:W-:-:S05]  /*0060*/  LOP3.LUT R0, R0, 0x3f8, RZ, 0xc0, !PT ;  /* 0x000003f800007812 */ /* 0x000fca00078ec0ff */
[----:B-1----:R-:W-:-:S04]  /*0070*/  IMAD R0, R3, 0x400, R0 ;  /* 0x0000040003007824 */ /* 0x002fc800078e0200 */
[----:B------:R-:W-:-:S04]  /*0080*/  IMAD.WIDE R14, R0, R5, c[0x0][0x168] ;  /* 0x00005a00000e7625 */ /* 0x000fc800078e0205 */
[CC--:B------:R-:W-:Y:S02]  /*0090*/  IMAD.WIDE R8, R0.reuse, R5.reuse, c[0x0][0x170] ;  /* 0x00005c0000087625 */ /* 0x0c0fe400078e0205 */
[----:B------:R-:W2:Y:S04]  /*00a0*/  LDG.E.128 R12, [R14.64] ;  /* 0x000000040e0c7981 */ /* 0x000ea8000c1e1d00 */
[----:B------:R-:W3:Y:S01]  /*00b0*/  LDG.E.128 R8, [R8.64] ;  /* 0x0000000408087981 */ /* 0x000ee2000c1e1d00 */
[----:B------:R-:W-:-:S05]  /*00c0*/  IMAD.WIDE R2, R0, R5, c[0x0][0x160] ;  /* 0x0000580000027625 */ /* 0x000fca00078e0205 */
[----:B------:R-:W4:Y:S01]  /*00d0*/  LDG.E.128 R4, [R2.64] ;  /* 0x0000000402047981 */ /* 0x000f22000c1e1d00 */
[C---:B--2---:R-:W-:Y:S01]  /*00e0*/  PRMT R0, R12.reuse, 0x7632, R0 ;  /* 0x000076320c007816 */ /* 0x044fe20000000000 */
[----:B------:R-:W-:Y:S01]  /*00f0*/  IMAD.U32 R21, R13, 0x10000, RZ ;  /* 0x000100000d157824 */ /* 0x000fe200078e00ff */
[----:B------:R-:W-:Y:S02]  /*0100*/  SHF.L.U32 R19, R12, 0x10, RZ ;  /* 0x000000100c137819 */ /* 0x000fe400000006ff */
[C---:B------:R-:W-:Y:S01]  /*0110*/  PRMT R12, R14.reuse, 0x7632, R12 ;  /* 0x000076320e0c7816 */ /* 0x040fe2000000000c */
[----:B---3--:R-:W-:Y:S01]  /*0120*/  IMAD.U32 R24, R9, 0x10000, RZ ;  /* 0x0001000009187824 */ /* 0x008fe200078e00ff */
[----:B------:R-:W-:Y:S01]  /*0130*/  SHF.L.U32 R22, R14, 0x10, RZ ;  /* 0x000000100e167819 */ /* 0x000fe200000006ff */
[----:B------:R-:W-:Y:S01]  /*0140*/  IMAD.U32 R20, R11, 0x10000, RZ ;  /* 0x000100000b147824 */ /* 0x000fe200078e00ff */
[C---:B------:R-:W-:Y:S02]  /*0150*/  PRMT R14, R8.reuse, 0x7632, R14 ;  /* 0x00007632080e7816 */ /* 0x040fe4000000000e */
[----:B------:R-:W-:-:S02]  /*0160*/  SHF.L.U32 R8, R8, 0x10, RZ ;  /* 0x0000001008087819 */ /* 0x000fc400000006ff */
[----:B------:R-:W-:Y:S02]  /*0170*/  PRMT R16, R13, 0x7632, R16 ;  /* 0x000076320d107816 */ /* 0x000fe40000000010 */
[----:B------:R-:W-:Y:S01]  /*0180*/  PRMT R17, R9, 0x7632, R17 ;  /* 0x0000763209117816 */ /* 0x000fe20000000011 */
[----:B------:R-:W-:Y:S01]  /*0190*/  FADD R8, R19, R8 ;  /* 0x0000000813087221 */ /* 0x000fe20000000000 */
[----:B------:R-:W-:Y:S01]  /*01a0*/  PRMT R9, R10, 0x7632, R9 ;  /* 0x000076320a097816 */ /* 0x000fe20000000009 */
[----:B------:R-:W-:Y:S01]  /*01b0*/  IMAD.U32 R16, R16, 0x10000, RZ ;  /* 0x0001000010107824 */ /* 0x000fe200078e00ff */
[----:B------:R-:W-:Y:S01]  /*01c0*/  PRMT R13, R15, 0x7632, R13 ;  /* 0x000076320f0d7816 */ /* 0x000fe2000000000d */
[----:B------:R-:W-:Y:S01]  /*01d0*/  IMAD.U32 R17, R17, 0x10000, RZ ;  /* 0x0001000011117824 */ /* 0x000fe200078e00ff */
[----:B------:R-:W-:Y:S01]  /*01e0*/  PRMT R18, R11, 0x7632, R18 ;  /* 0x000076320b127816 */ /* 0x000fe20000000012 */
[----:B------:R-:W-:Y:S01]  /*01f0*/  IMAD.U32 R15, R15, 0x10000, RZ ;  /* 0x000100000f0f7824 */ /* 0x000fe200078e00ff */
[----:B------:R-:W-:Y:S01]  /*0200*/  SHF.L.U32 R0, R0, 0x10, RZ ;  /* 0x0000001000007819 */ /* 0x000fe200000006ff */
[----:B------:R-:W-:Y:S01]  /*0210*/  IMAD.U32 R13, R13, 0x10000, RZ ;  /* 0x000100000d0d7824 */ /* 0x000fe200078e00ff */
[----:B------:R-:W-:Y:S01]  /*0220*/  SHF.L.U32 R19, R14, 0x10, RZ ;  /* 0x000000100e137819 */ /* 0x000fe200000006ff */
[----:B------:R-:W-:Y:S01]  /*0230*/  IMAD.U32 R18, R18, 0x10000, RZ ;  /* 0x0001000012127824 */ /* 0x000fe200078e00ff */
[----:B------:R-:W-:Y:S01]  /*0240*/  SHF.L.U32 R23, R10, 0x10, RZ ;  /* 0x000000100a177819 */ /* 0x000fe200000006ff */
[----:B------:R-:W-:Y:S01]  /*0250*/  FADD R10, R21, R24 ;  /* 0x00000018150a7221 */ /* 0x000fe20000000000 */
[----:B------:R-:W-:Y:S01]  /*0260*/  SHF.L.U32 R21, R9, 0x10, RZ ;  /* 0x0000001009157819 */ /* 0x000fe200000006ff */
[----:B------:R-:W-:Y:S01]  /*0270*/  FADD R9, R16, R17 ;  /* 0x0000001110097221 */ /* 0x000fe20000000000 */
[----:B----4-:R-:W-:Y:S01]  /*0280*/  PRMT R14, R4, 0x7632, R14 ;  /* 0x00007632040e7816 */ /* 0x010fe2000000000e */
[----:B------:R-:W-:Y:S01]  /*0290*/  FADD R0, R0, R19 ;  /* 0x0000001300007221 */ /* 0x000fe20000000000 */
[----:B------:R-:W-:Y:S01]  /*02a0*/  SHF.L.U32 R17, R4, 0x10, RZ ;  /* 0x0000001004117819 */ /* 0x000fe200000006ff */
[C---:B------:R-:W-:Y:S01]  /*02b0*/  IMAD.U32 R19, R5.reuse, 0x10000, RZ ;  /* 0x0001000005137824 */ /* 0x040fe200078e00ff */
[----:B------:R-:W-:Y:S01]  /*02c0*/  PRMT R4, R5, 0x7632, R4 ;  /* 0x0000763205047816 */ /* 0x000fe20000000004 */
[----:B------:R-:W-:Y:S01]  /*02d0*/  FADD R13, R13, R18 ;  /* 0x000000120d0d7221 */ /* 0x000fe20000000000 */
[C---:B------:R-:W-:Y:S01]  /*02e0*/  PRMT R5, R6.reuse, 0x7632, R5 ;  /* 0x0000763206057816 */ /* 0x040fe20000000005 */
[----:B------:R-:W-:Y:S01]  /*02f0*/  IMAD.U32 R18, R7, 0x10000, RZ ;  /* 0x0001000007127824 */ /* 0x000fe200078e00ff */
[----:B------:R-:W-:Y:S01]  /*0300*/  SHF.L.U32 R16, R6, 0x10, RZ ;  /* 0x0000001006107819 */ /* 0x000fe200000006ff */
[----:B------:R-:W-:Y:S01]  /*0310*/  FADD R11, R22, R23 ;  /* 0x00000017160b7221 */ /* 0x000fe20000000000 */
[----:B------:R-:W-:Y:S01]  /*0320*/  SHF.L.U32 R12, R12, 0x10, RZ ;  /* 0x000000100c0c7819 */ /* 0x000fe200000006ff */
[----:B------:R-:W-:Y:S01]  /*0330*/  FADD R15, R15, R20 ;  /* 0x000000140f0f7221 */ /* 0x000fe20000000000 */
[----:B------:R-:W-:Y:S01]  /*0340*/  PRMT R6, R7, 0x7632, R6 ;  /* 0x0000763207067816 */ /* 0x000fe20000000006 */
[----:B------:R-:W-:Y:S01]  /*0350*/  IMAD.U32 R4, R4, 0x10000, RZ ;  /* 0x0001000004047824 */ /* 0x000fe200078e00ff */
[----:B------:R-:W-:Y:S01]  /*0360*/  SHF.L.U32 R7, R14, 0x10, RZ ;  /* 0x000000100e077819 */ /* 0x000fe200000006ff */
[----:B------:R-:W-:Y:S01]  /*0370*/  FADD R12, R12, R21 ;  /* 0x000000150c0c7221 */ /* 0x000fe20000000000 */
[----:B------:R-:W-:Y:S01]  /*0380*/  SHF.L.U32 R5, R5, 0x10, RZ ;  /* 0x0000001005057819 */ /* 0x000fe200000006ff */
[----:B------:R-:W-:Y:S01]  /*0390*/  FADD R8, R17, R8 ;  /* 0x0000000811087221 */ /* 0x000fe20000000000 */
[----:B------:R-:W-:Y:S01]  /*03a0*/  SHF.L.U32 R6, R6, 0x10, RZ ;  /* 0x0000001006067819 */ /* 0x000fe200000006ff */
[----:B------:R-:W-:-:S02]  /*03b0*/  FADD R7, R7, R0 ;  /* 0x0000000007077221 */ /* 0x000fc40000000000 */
[----:B------:R-:W-:Y:S02]  /*03c0*/  FADD R10, R19, R10 ;  /* 0x0000000a130a7221 */ /* 0x000fe40000000000 */
[----:B------:R-:W-:Y:S02]  /*03d0*/  FADD R11, R16, R11 ;  /* 0x0000000b100b7221 */ /* 0x000fe40000000000 */
[----:B------:R-:W-:Y:S02]  /*03e0*/  FADD R15, R18, R15 ;  /* 0x0000000f120f7221 */ /* 0x000fe40000000000 */
[----:B------:R-:W-:Y:S01]  /*03f0*/  FADD R9, R4, R9 ;  /* 0x0000000904097221 */ /* 0x000fe20000000000 */
[----:B------:R-:W-:Y:S01]  /*0400*/  F2FP.BF16.PACK_AB R4, R7, R8 ;  /* 0x000000080704723e */ /* 0x000fe200000010ff */
[----:B------:R-:W-:Y:S02]  /*0410*/  FADD R12, R5, R12 ;  /* 0x0000000c050c7221 */ /* 0x000fe40000000000 */
[----:B------:R-:W-:Y:S01]  /*0420*/  FADD R0, R6, R13 ;  /* 0x0000000d06007221 */ /* 0x000fe20000000000 */
[----:B------:R-:W-:-:S02]  /*0430*/  F2FP.BF16.PACK_AB R5, R9, R10 ;  /* 0x0000000a0905723e */ /* 0x000fc400000010ff */
[----:B------:R-:W-:Y:S02]  /*0440*/  F2FP.BF16.PACK_AB R6, R12, R11 ;  /* 0x0000000b0c06723e */ /* 0x000fe400000010ff */
[----:B------:R-:W-:-:S05]  /*0450*/  F2FP.BF16.PACK_AB R7, R0, R15 ;  /* 0x0000000f0007723e */ /* 0x000fca00000010ff */
[----:B------:R-:W-:Y:S01]  /*0460*/  STG.E.128 [R2.64], R4 ;  /* 0x0000000402007986 */ /* 0x000fe2000c101d04 */
[----:B------:R-:W-:Y:S05]  /*0470*/  EXIT ;  /* 0x000000000000794d */ /* 0x000fea0003800000 */
.L_x_0:
[----:B------:R-:W-:-:S00]  /*0480*/  BRA `(.L_x_0) ;  /* 0xfffffff000007947 */ /* 0x000fc0000383ffff */
[----:B------:R-:W-:-:S00]  /*0490*/  NOP ;  /* 0x0000000000007918 */ /* 0x000fc00000000000 */
        /* <DEDUP_REMOVED lines=14> */
.L_x_1:
